	.headerflags	@"EF_CUDA_TEXMODE_UNIFIED EF_CUDA_64BIT_ADDRESS EF_CUDA_ACCELERATORS EF_CUDA_SM90 EF_CUDA_VIRTUAL_SM(EF_CUDA_SM90)"
	.elftype	@"ET_EXEC"


//--------------------- .nv.info                  --------------------------
	.section	.nv.info,"",@"SHT_CUDA_INFO"
	.align	4


	//----- nvinfo : EIATTR_REGCOUNT
	.align		4
        /*0000*/ 	.byte	0x04, 0x2f
        /*0002*/ 	.short	(.L_3 - .L_2)
	.align		4
.L_2:
        /*0004*/ 	.word	index@(triton_poi_fused__native_batch_norm_legit_no_training_relu_21)
        /*0008*/ 	.word	0x00000016


	//----- nvinfo : EIATTR_MIN_STACK_SIZE
	.align		4
.L_3:
        /*000c*/ 	.byte	0x04, 0x12
        /*000e*/ 	.short	(.L_5 - .L_4)
	.align		4
.L_4:
        /*0010*/ 	.word	index@(triton_poi_fused__native_batch_norm_legit_no_training_relu_21)
        /*0014*/ 	.word	0x00000000


	//----- nvinfo : EIATTR_FRAME_SIZE
	.align		4
.L_5:
        /*0018*/ 	.byte	0x04, 0x11
        /*001a*/ 	.short	(.L_7 - .L_6)
	.align		4
.L_6:
        /*001c*/ 	.word	index@(triton_poi_fused__native_batch_norm_legit_no_training_relu_21)
        /*0020*/ 	.word	0x00000000


	//----- nvinfo : EIATTR_MIN_STACK_SIZE
	.align		4
.L_7:
        /*0024*/ 	.byte	0x04, 0x12
        /*0026*/ 	.short	(.L_9 - .L_8)
	.align		4
.L_8:
        /*0028*/ 	.word	index@(triton_poi_fused__native_batch_norm_legit_no_training_relu_21)
        /*002c*/ 	.word	0x00000000
.L_9:


//--------------------- .nv.info.triton_poi_fused__native_batch_norm_legit_no_training_relu_21 --------------------------
	.section	.nv.info.triton_poi_fused__native_batch_norm_legit_no_training_relu_21,"",@"SHT_CUDA_INFO"
	.sectionflags	@""
	.align	4


	//----- nvinfo : EIATTR_CUDA_API_VERSION
	.align		4
        /*0000*/ 	.byte	0x04, 0x37
        /*0002*/ 	.short	(.L_11 - .L_10)
.L_10:
        /*0004*/ 	.word	0x0000007c


	//----- nvinfo : EIATTR_KPARAM_INFO
	.align		4
.L_11:
        /*0008*/ 	.byte	0x04, 0x17
        /*000a*/ 	.short	(.L_13 - .L_12)
.L_12:
        /*000c*/ 	.word	0x00000000
        /*0010*/ 	.short	0x0006
        /*0012*/ 	.short	0x0030
        /*0014*/ 	.byte	0x00, 0xf0, 0x11, 0x00


	//----- nvinfo : EIATTR_KPARAM_INFO
	.align		4
.L_13:
        /*0018*/ 	.byte	0x04, 0x17
        /*001a*/ 	.short	(.L_15 - .L_14)
.L_14:
        /*001c*/ 	.word	0x00000000
        /*0020*/ 	.short	0x0005
        /*0022*/ 	.short	0x0028
        /*0024*/ 	.byte	0x00, 0xf4, 0x21, 0x00


	//----- nvinfo : EIATTR_KPARAM_INFO
	.align		4
.L_15:
        /*0028*/ 	.byte	0x04, 0x17
        /*002a*/ 	.short	(.L_17 - .L_16)
.L_16:
        /*002c*/ 	.word	0x00000000
        /*0030*/ 	.short	0x0004
        /*0032*/ 	.short	0x0020
        /*0034*/ 	.byte	0x00, 0xf4, 0x21, 0x00


	//----- nvinfo : EIATTR_KPARAM_INFO
	.align		4
.L_17:
        /*0038*/ 	.byte	0x04, 0x17
        /*003a*/ 	.short	(.L_19 - .L_18)
.L_18:
        /*003c*/ 	.word	0x00000000
        /*0040*/ 	.short	0x0003
        /*0042*/ 	.short	0x0018
        /*0044*/ 	.byte	0x00, 0xf4, 0x21, 0x00


	//----- nvinfo : EIATTR_KPARAM_INFO
	.align		4
.L_19:
        /*0048*/ 	.byte	0x04, 0x17
        /*004a*/ 	.short	(.L_21 - .L_20)
.L_20:
        /*004c*/ 	.word	0x00000000
        /*0050*/ 	.short	0x0002
        /*0052*/ 	.short	0x0010
        /*0054*/ 	.byte	0x00, 0xf4, 0x21, 0x00


	//----- nvinfo : EIATTR_KPARAM_INFO
	.align		4
.L_21:
        /*0058*/ 	.byte	0x04, 0x17
        /*005a*/ 	.short	(.L_23 - .L_22)
.L_22:
        /*005c*/ 	.word	0x00000000
        /*0060*/ 	.short	0x0001
        /*0062*/ 	.short	0x0008
        /*0064*/ 	.byte	0x00, 0xf4, 0x21, 0x00


	//----- nvinfo : EIATTR_KPARAM_INFO
	.align		4
.L_23:
        /*0068*/ 	.byte	0x04, 0x17
        /*006a*/ 	.short	(.L_25 - .L_24)
.L_24:
        /*006c*/ 	.word	0x00000000
        /*0070*/ 	.short	0x0000
        /*0072*/ 	.short	0x0000
        /*0074*/ 	.byte	0x00, 0xf4, 0x21, 0x00


	//----- nvinfo : EIATTR_SPARSE_MMA_MASK
	.align		4
.L_25:
        /*0078*/ 	.byte	0x03, 0x50
        /*007a*/ 	.short	0x0000


	//----- nvinfo : EIATTR_MAXREG_COUNT
	.align		4
        /*007c*/ 	.byte	0x03, 0x1b
        /*007e*/ 	.short	0x00ff


	//----- nvinfo : EIATTR_EXIT_INSTR_OFFSETS
	.align		4
        /*0080*/ 	.byte	0x04, 0x1c
        /*0082*/ 	.short	(.L_27 - .L_26)


	//   ....[0]....
.L_26:
        /*0084*/ 	.word	0x00000420


	//   ....[1]....
        /*0088*/ 	.word	0x00000440


	//----- nvinfo : EIATTR_REQNTID
	.align		4
.L_27:
        /*008c*/ 	.byte	0x04, 0x10
        /*008e*/ 	.short	(.L_29 - .L_28)
.L_28:
        /*0090*/ 	.word	0x00000100
        /*0094*/ 	.word	0x00000001
        /*0098*/ 	.word	0x00000001


	//----- nvinfo : EIATTR_CBANK_PARAM_SIZE
	.align		4
.L_29:
        /*009c*/ 	.byte	0x03, 0x19
        /*009e*/ 	.short	0x0034


	//----- nvinfo : EIATTR_PARAM_CBANK
	.align		4
        /*00a0*/ 	.byte	0x04, 0x0a
        /*00a2*/ 	.short	(.L_31 - .L_30)
	.align		4
.L_30:
        /*00a4*/ 	.word	index@(.nv.constant0.triton_poi_fused__native_batch_norm_legit_no_training_relu_21)
        /*00a8*/ 	.short	0x0210
        /*00aa*/ 	.short	0x0034


	//----- nvinfo : EIATTR_SW_WAR
	.align		4
.L_31:
        /*00ac*/ 	.byte	0x04, 0x36
        /*00ae*/ 	.short	(.L_33 - .L_32)
.L_32:
        /*00b0*/ 	.word	0x00000008
.L_33:


//--------------------- .nv.callgraph             --------------------------
	.section	.nv.callgraph,"",@"SHT_CUDA_CALLGRAPH"
	.align	4
	.sectionentsize	8
	.align		4
        /*0000*/ 	.word	0x00000000
	.align		4
        /*0004*/ 	.word	0xffffffff
	.align		4
        /*0008*/ 	.word	0x00000000
	.align		4
        /*000c*/ 	.word	0xfffffffe
	.align		4
        /*0010*/ 	.word	0x00000000
	.align		4
        /*0014*/ 	.word	0xfffffffd
	.align		4
        /*0018*/ 	.word	0x00000000
	.align		4
        /*001c*/ 	.word	0xfffffffc


//--------------------- .nv.constant4             --------------------------
	.section	.nv.constant4,"a",@progbits
	.align	8
	.align		8
.nv.constant4:
        /*0000*/ 	.dword	_$_str
	.align		8
        /*0008*/ 	.dword	_$_str_$_2


//--------------------- .text.triton_poi_fused__native_batch_norm_legit_no_training_relu_21 --------------------------
	.section	.text.triton_poi_fused__native_batch_norm_legit_no_training_relu_21,"ax",@progbits
	.align	128
        .global         triton_poi_fused__native_batch_norm_legit_no_training_relu_21
        .type           triton_poi_fused__native_batch_norm_legit_no_training_relu_21,@function
        .size           triton_poi_fused__native_batch_norm_legit_no_training_relu_21,(.L_x_1 - triton_poi_fused__native_batch_norm_legit_no_training_relu_21)
        .other          triton_poi_fused__native_batch_norm_legit_no_training_relu_21,@"STO_CUDA_ENTRY STV_DEFAULT"
triton_poi_fused__native_batch_norm_legit_no_training_relu_21:
.text.triton_poi_fused__native_batch_norm_legit_no_training_relu_21:
[----:B------:R-:W0:Y:S01]  /*0000*/  LDC R1, c[0x0][0x28] ;  /* 0x00000a00ff017b82 */ /* 0x000e220000000800 */
[----:B------:R-:W1:Y:S07]  /*0010*/  S2R R0, SR_TID.X ;  /* 0x0000000000007919 */ /* 0x000e6e0000002100 */
[----:B------:R-:W2:Y:S01]  /*0020*/  LDC.64 R8, c[0x0][0x220] ;  /* 0x00008800ff087b82 */ /* 0x000ea20000000a00 */
[----:B------:R-:W-:Y:S01]  /*0030*/  ULDC.64 UR4, c[0x0][0x208] ;  /* 0x0000820000047ab9 */ /* 0x000fe20000000a00 */
[----:B------:R-:W3:Y:S06]  /*0040*/  S2R R5, SR_CTAID.X ;  /* 0x0000000000057919 */ /* 0x000eec0000002500 */
[----:B------:R-:W4:Y:S08]  /*0050*/  LDC.64 R12, c[0x0][0x210] ;  /* 0x00008400ff0c7b82 */ /* 0x000f300000000a00 */
[----:B------:R-:W5:Y:S08]  /*0060*/  LDC.64 R14, c[0x0][0x218] ;  /* 0x00008600ff0e7b82 */ /* 0x000f700000000a00 */
[----:B------:R-:W5:Y:S01]  /*0070*/  LDC.64 R16, c[0x0][0x228] ;  /* 0x00008a00ff107b82 */ /* 0x000f620000000a00 */
[----:B-1----:R-:W-:-:S07]  /*0080*/  SHF.L.U32 R0, R0, 0x1, RZ ;  /* 0x0000000100007819 */ /* 0x002fce00000006ff */
[----:B------:R-:W1:Y:S01]  /*0090*/  LDC.64 R18, c[0x0][0x230] ;  /* 0x00008c00ff127b82 */ /* 0x000e620000000a00 */
[----:B---3--:R-:W-:Y:S02]  /*00a0*/  SHF.R.S32.HI R3, RZ, 0x16, R5 ;  /* 0x00000016ff037819 */ /* 0x008fe40000011405 */
[----:B------:R-:W-:Y:S02]  /*00b0*/  LOP3.LUT R0, R0, 0x1fe, RZ, 0xc0, !PT ;  /* 0x000001fe00007812 */ /* 0x000fe400078ec0ff */
[----:B------:R-:W-:Y:S02]  /*00c0*/  SGXT R3, R3, 0x1 ;  /* 0x000000010303781a */ /* 0x000fe40000000200 */
[----:B------:R-:W-:-:S04]  /*00d0*/  LEA R0, R5, R0, 0x9 ;  /* 0x0000000005007211 */ /* 0x000fc800078e48ff */
[----:B------:R-:W-:Y:S02]  /*00e0*/  LEA.HI R3, R3, R0, RZ, 0x6 ;  /* 0x0000000003037211 */ /* 0x000fe400078f30ff */
[----:B------:R-:W-:Y:S02]  /*00f0*/  ISETP.GE.AND P0, PT, R0, 0xfa0900, PT ;  /* 0x00fa09000000780c */ /* 0x000fe40003f06270 */
[----:B------:R-:W-:-:S04]  /*0100*/  LOP3.LUT R3, R3, 0xffffffc0, RZ, 0xc0, !PT ;  /* 0xffffffc003037812 */ /* 0x000fc800078ec0ff */
[----:B------:R-:W-:Y:S02]  /*0110*/  IADD3 R11, R0, -R3, RZ ;  /* 0x80000003000b7210 */ /* 0x000fe40007ffe0ff */
[----:B------:R-:W-:-:S03]  /*0120*/  CS2R R2, SRZ ;  /* 0x0000000000027805 */ /* 0x000fc6000001ff00 */
[----:B--2---:R-:W-:-:S05]  /*0130*/  IMAD.WIDE R8, R11, 0x4, R8 ;  /* 0x000000040b087825 */ /* 0x004fca00078e0208 */
[----:B------:R2:W3:Y:S01]  /*0140*/  @!P0 LDG.E.EL.64 R2, desc[UR4][R8.64] ;  /* 0x0000000408028981 */ /* 0x0004e2000c2e1b00 */
[----:B------:R-:W-:Y:S02]  /*0150*/  CS2R R4, SRZ ;  /* 0x0000000000047805 */ /* 0x000fe4000001ff00 */
[----:B------:R-:W-:Y:S01]  /*0160*/  CS2R R6, SRZ ;  /* 0x0000000000067805 */ /* 0x000fe2000001ff00 */
[----:B----4-:R-:W-:-:S04]  /*0170*/  IMAD.WIDE R12, R0, 0x4, R12 ;  /* 0x00000004000c7825 */ /* 0x010fc800078e020c */
[C---:B-----5:R-:W-:Y:S01]  /*0180*/  IMAD.WIDE R14, R11.reuse, 0x4, R14 ;  /* 0x000000040b0e7825 */ /* 0x060fe200078e020e */
[----:B------:R-:W4:Y:S01]  /*0190*/  @!P0 LDG.E.64 R4, desc[UR4][R12.64] ;  /* 0x000000040c048981 */ /* 0x000f22000c1e1b00 */
[----:B--2---:R-:W-:Y:S02]  /*01a0*/  CS2R R8, SRZ ;  /* 0x0000000000087805 */ /* 0x004fe4000001ff00 */
[C---:B0-----:R-:W-:Y:S01]  /*01b0*/  IMAD.WIDE R16, R11.reuse, 0x4, R16 ;  /* 0x000000040b107825 */ /* 0x041fe200078e0210 */
[----:B------:R0:W4:Y:S03]  /*01c0*/  @!P0 LDG.E.EL.64 R6, desc[UR4][R14.64] ;  /* 0x000000040e068981 */ /* 0x000126000c2e1b00 */
[----:B-1----:R-:W-:Y:S01]  /*01d0*/  IMAD.WIDE R18, R11, 0x4, R18 ;  /* 0x000000040b127825 */ /* 0x002fe200078e0212 */
[----:B------:R-:W-:-:S04]  /*01e0*/  CS2R R10, SRZ ;  /* 0x00000000000a7805 */ /* 0x000fc8000001ff00 */
[----:B------:R-:W2:Y:S04]  /*01f0*/  @!P0 LDG.E.EL.64 R8, desc[UR4][R18.64] ;  /* 0x0000000412088981 */ /* 0x000ea8000c2e1b00 */
[----:B------:R-:W2:Y:S01]  /*0200*/  @!P0 LDG.E.EL.64 R10, desc[UR4][R16.64] ;  /* 0x00000004100a8981 */ /* 0x000ea2000c2e1b00 */
[----:B0-----:R-:W-:Y:S01]  /*0210*/  HFMA2.MMA R14, -RZ, RZ, 1.625, 0 ;  /* 0x3e800000ff0e7435 */ /* 0x001fe200000001ff */
[----:B---3--:R-:W-:Y:S01]  /*0220*/  FADD R2, R2, 0.0010000000474974513054 ;  /* 0x3a83126f02027421 */ /* 0x008fe20000000000 */
[----:B------:R-:W-:-:S03]  /*0230*/  FADD R3, R3, 0.0010000000474974513054 ;  /* 0x3a83126f03037421 */ /* 0x000fc60000000000 */
[----:B------:R-:W0:Y:S08]  /*0240*/  MUFU.SQRT R12, R2 ;  /* 0x00000002000c7308 */ /* 0x000e300000002000 */
[----:B------:R1:W3:Y:S01]  /*0250*/  MUFU.SQRT R13, R3 ;  /* 0x00000003000d7308 */ /* 0x0002e20000002000 */
[C---:B0-----:R-:W-:Y:S02]  /*0260*/  FSETP.GT.AND P1, PT, R12.reuse, 8.50705917302346158658e+37, PT ;  /* 0x7e8000000c00780b */ /* 0x041fe40003f24000 */
[----:B------:R-:W-:Y:S01]  /*0270*/  FSETP.GEU.AND P3, PT, R12, 1.175494350822287508e-38, PT ;  /* 0x008000000c00780b */ /* 0x000fe20003f6e000 */
[----:B-1----:R-:W0:Y:S01]  /*0280*/  LDC.64 R2, c[0x0][0x238] ;  /* 0x00008e00ff027b82 */ /* 0x002e220000000a00 */
[----:B---3--:R-:W-:-:S02]  /*0290*/  FSETP.GT.AND P2, PT, R13, 8.50705917302346158658e+37, PT ;  /* 0x7e8000000d00780b */ /* 0x008fc40003f44000 */
[----:B------:R-:W-:-:S07]  /*02a0*/  FSETP.GEU.AND P4, PT, R13, 1.175494350822287508e-38, PT ;  /* 0x008000000d00780b */ /* 0x000fce0003f8e000 */
[----:B------:R-:W-:-:S04]  /*02b0*/  @P1 FMUL R12, R12, 0.25 ;  /* 0x3e8000000c0c1820 */ /* 0x000fc80000400000 */
[----:B------:R-:W-:Y:S01]  /*02c0*/  @!P3 FMUL R12, R12, 16777216 ;  /* 0x4b8000000c0cb820 */ /* 0x000fe20000400000 */
[----:B------:R-:W-:-:S04]  /*02d0*/  @P2 FMUL R13, R13, 0.25 ;  /* 0x3e8000000d0d2820 */ /* 0x000fc80000400000 */
[----:B------:R-:W-:Y:S01]  /*02e0*/  @!P4 FMUL R13, R13, 16777216 ;  /* 0x4b8000000d0dc820 */ /* 0x000fe20000400000 */
[----:B------:R-:W1:Y:S01]  /*02f0*/  MUFU.RCP R12, R12 ;  /* 0x0000000c000c7308 */ /* 0x000e620000001000 */
[----:B------:R-:W-:-:S07]  /*0300*/  FSEL R15, R14, 1, P1 ;  /* 0x3f8000000e0f7808 */ /* 0x000fce0000800000 */
[----:B------:R-:W3:Y:S01]  /*0310*/  MUFU.RCP R13, R13 ;  /* 0x0000000d000d7308 */ /* 0x000ee20000001000 */
[----:B------:R-:W-:Y:S01]  /*0320*/  FSEL R14, R14, 1, P2 ;  /* 0x3f8000000e0e7808 */ /* 0x000fe20001000000 */
[----:B------:R-:W-:-:S04]  /*0330*/  @!P3 FMUL R15, R15, 16777216 ;  /* 0x4b8000000f0fb820 */ /* 0x000fc80000400000 */
[----:B------:R-:W-:Y:S01]  /*0340*/  @!P4 FMUL R14, R14, 16777216 ;  /* 0x4b8000000e0ec820 */ /* 0x000fe20000400000 */
[----:B----4-:R-:W-:Y:S01]  /*0350*/  FADD R5, -R7, R5 ;  /* 0x0000000507057221 */ /* 0x010fe20000000100 */
[----:B------:R-:W-:Y:S01]  /*0360*/  FADD R4, -R6, R4 ;  /* 0x0000000406047221 */ /* 0x000fe20000000100 */
[----:B-1----:R-:W-:Y:S01]  /*0370*/  FMUL R15, R12, R15 ;  /* 0x0000000f0c0f7220 */ /* 0x002fe20000400000 */
[----:B---3--:R-:W-:-:S03]  /*0380*/  FMUL R14, R13, R14 ;  /* 0x0000000e0d0e7220 */ /* 0x008fc60000400000 */
[----:B------:R-:W-:Y:S01]  /*0390*/  FMUL R15, R4, R15 ;  /* 0x0000000f040f7220 */ /* 0x000fe20000400000 */
[----:B------:R-:W-:-:S03]  /*03a0*/  FMUL R14, R5, R14 ;  /* 0x0000000e050e7220 */ /* 0x000fc60000400000 */
[----:B--2---:R-:W-:Y:S01]  /*03b0*/  FFMA R8, R15, R10, R8 ;  /* 0x0000000a0f087223 */ /* 0x004fe20000000008 */
[----:B------:R-:W-:-:S04]  /*03c0*/  FFMA R9, R14, R11, R9 ;  /* 0x0000000b0e097223 */ /* 0x000fc80000000009 */
[----:B------:R-:W-:Y:S02]  /*03d0*/  FSETP.GEU.AND P1, PT, R8, RZ, PT ;  /* 0x000000ff0800720b */ /* 0x000fe40003f2e000 */
[C---:B------:R-:W-:Y:S01]  /*03e0*/  FSETP.GEU.AND P2, PT, R9.reuse, RZ, PT ;  /* 0x000000ff0900720b */ /* 0x040fe20003f4e000 */
[----:B0-----:R-:W-:Y:S01]  /*03f0*/  IMAD.WIDE R2, R0, 0x4, R2 ;  /* 0x0000000400027825 */ /* 0x001fe200078e0202 */
[----:B------:R-:W-:Y:S02]  /*0400*/  FSEL R8, R8, RZ, P1 ;  /* 0x000000ff08087208 */ /* 0x000fe40000800000 */
[----:B------:R-:W-:Y:S01]  /*0410*/  FSEL R9, R9, RZ, P2 ;  /* 0x000000ff09097208 */ /* 0x000fe20001000000 */
[----:B------:R-:W-:Y:S08]  /*0420*/  @P0 EXIT ;  /* 0x000000000000094d */ /* 0x000ff00003800000 */
[----:B------:R-:W-:Y:S01]  /*0430*/  STG.E.64 desc[UR4][R2.64], R8 ;  /* 0x0000000802007986 */ /* 0x000fe2000c101b04 */
[----:B------:R-:W-:Y:S05]  /*0440*/  EXIT ;  /* 0x000000000000794d */ /* 0x000fea0003800000 */
.L_x_0:
[----:B------:R-:W-:-:S00]  /*0450*/  BRA `(.L_x_0) ;  /* 0xfffffffc00fc7947 */ /* 0x000fc0000383ffff */
[----:B------:R-:W-:-:S00]  /*0460*/  NOP ;  /* 0x0000000000007918 */ /* 0x000fc00000000000 */
        /* <DEDUP_REMOVED lines=9> */
.L_x_1:


//--------------------- .nv.global.init           --------------------------
	.section	.nv.global.init,"aw",@progbits
.nv.global.init:
	.type		_$_str,@object
	.size		_$_str,(_$_str_$_2 - _$_str)
_$_str:
        /*0000*/ 	.byte	0x5f, 0x5f, 0x43, 0x55, 0x44, 0x41, 0x5f, 0x46, 0x54, 0x5a, 0x00
	.type		_$_str_$_2,@object
	.size		_$_str_$_2,(.L_1 - _$_str_$_2)
_$_str_$_2:
        /*000b*/ 	.byte	0x5f, 0x5f, 0x43, 0x55, 0x44, 0x41, 0x5f, 0x50, 0x52, 0x45, 0x43, 0x5f, 0x53, 0x51, 0x52, 0x54
        /*001b*/ 	.byte	0x00
.L_1:


//--------------------- .nv.constant0.triton_poi_fused__native_batch_norm_legit_no_training_relu_21 --------------------------
	.section	.nv.constant0.triton_poi_fused__native_batch_norm_legit_no_training_relu_21,"a",@progbits
	.sectionflags	@""
	.align	4
.nv.constant0.triton_poi_fused__native_batch_norm_legit_no_training_relu_21:
	.zero		580
